//
// Generated by NVIDIA NVVM Compiler
//
// Compiler Build ID: CL-36424714
// Cuda compilation tools, release 13.0, V13.0.88
// Based on NVVM 20.0.0
//

.version 9.0
.target sm_100
.address_size 64

	// .globl	_Z16incrementCounteri
.global .align 4 .u32 devCounter;

.visible .entry _Z16incrementCounteri(
	.param .u32 _Z16incrementCounteri_param_0
)
{
	.reg .b32 	%r<3>;

	ld.param.u32 	%r1, [_Z16incrementCounteri_param_0];
	atom.global.add.u32 	%r2, [devCounter], %r1;
	ret;

}


// ===== COMPILED SASS (sm_100) =====

	.target	sm_100

	.elftype	@"ET_EXEC"


//--------------------- .note.nv.tkinfo           --------------------------
	.section	.note.nv.tkinfo,"",@"SHT_NOTE"
	.sectionflags	@"SHF_NOTE_NV_TKINFO"
	.tkinfo
        /*0018*/ 	.word	0x00000002
        /*0030*/ 	.string	""
        /*0030*/ 	.string	"ptxas"
        /*0030*/ 	.string	"Cuda compilation tools, release 13.0, V13.0.88"
        /*0030*/ 	.string	"Build cuda_13.0.r13.0/compiler.36424714_0"
        /*0030*/ 	.string	"-arch sm_100 -m 64 "



//--------------------- .note.nv.cuinfo           --------------------------
	.section	.note.nv.cuinfo,"",@"SHT_NOTE"
	.sectionflags	@"SHF_NOTE_NV_CUINFO"
        /*0018*/ 	.short	0x0002
        /*001a*/ 	.short	0x0064
        /*001c*/ 	.short	0x0082
	.zero		2


//--------------------- .nv.info                  --------------------------
	.section	.nv.info,"",@"SHT_CUDA_INFO"
	.align	4


	//----- nvinfo : EIATTR_REGCOUNT
	.align		4
        /*0000*/ 	.byte	0x04, 0x2f
        /*0002*/ 	.short	(.L_2 - .L_1)
	.align		4
.L_1:
        /*0004*/ 	.word	index@(_Z16incrementCounteri)
        /*0008*/ 	.word	0x00000008


	//----- nvinfo : EIATTR_FRAME_SIZE
	.align		4
.L_2:
        /*000c*/ 	.byte	0x04, 0x11
        /*000e*/ 	.short	(.L_4 - .L_3)
	.align		4
.L_3:
        /*0010*/ 	.word	index@(_Z16incrementCounteri)
        /*0014*/ 	.word	0x00000000


	//----- nvinfo : EIATTR_MIN_STACK_SIZE
	.align		4
.L_4:
        /*0018*/ 	.byte	0x04, 0x12
        /*001a*/ 	.short	(.L_6 - .L_5)
	.align		4
.L_5:
        /*001c*/ 	.word	index@(_Z16incrementCounteri)
        /*0020*/ 	.word	0x00000000
.L_6:


//--------------------- .nv.compat                --------------------------
	.section	.nv.compat,"",@"SHT_CUDA_COMPAT_INFO"
	.align	4
        /*0000*/ 	.byte	0x02, 0x09, 0x00, 0x00, 0x02, 0x02, 0x01, 0x00, 0x02, 0x05, 0x05, 0x00, 0x03, 0x07, 0x01, 0x01
        /*0010*/ 	.byte	0x02, 0x03, 0x00, 0x00, 0x02, 0x06, 0x01, 0x00, 0x04, 0x0b, 0x08, 0x00, 0x09, 0x00, 0x00, 0x00
        /*0020*/ 	.byte	0x00, 0x00, 0x00, 0x00


//--------------------- .nv.info._Z16incrementCounteri --------------------------
	.section	.nv.info._Z16incrementCounteri,"",@"SHT_CUDA_INFO"
	.sectionflags	@""
	.align	4


	//----- nvinfo : EIATTR_CUDA_API_VERSION
	.align		4
        /*0000*/ 	.byte	0x04, 0x37
        /*0002*/ 	.short	(.L_8 - .L_7)
.L_7:
        /*0004*/ 	.word	0x00000082


	//----- nvinfo : EIATTR_KPARAM_INFO
	.align		4
.L_8:
        /*0008*/ 	.byte	0x04, 0x17
        /*000a*/ 	.short	(.L_10 - .L_9)
.L_9:
        /*000c*/ 	.word	0x00000000
        /*0010*/ 	.short	0x0000
        /*0012*/ 	.short	0x0000
        /*0014*/ 	.byte	0x00, 0xf0, 0x11, 0x00


	//----- nvinfo : EIATTR_SPARSE_MMA_MASK
	.align		4
.L_10:
        /*0018*/ 	.byte	0x03, 0x50
        /*001a*/ 	.short	0x0000


	//----- nvinfo : EIATTR_MAXREG_COUNT
	.align		4
        /*001c*/ 	.byte	0x03, 0x1b
        /*001e*/ 	.short	0x00ff


	//----- nvinfo : EIATTR_MERCURY_ISA_VERSION
	.align		4
        /*0020*/ 	.byte	0x03, 0x5f
        /*0022*/ 	.short	0x0101


	//----- nvinfo : EIATTR_INT_WARP_WIDE_INSTR_OFFSETS
	.align		4
        /*0024*/ 	.byte	0x04, 0x31
        /*0026*/ 	.short	(.L_12 - .L_11)


	//   ....[0]....
.L_11:
        /*0028*/ 	.word	0x00000030


	//----- nvinfo : EIATTR_VRC_CTA_INIT_COUNT
	.align		4
.L_12:
        /*002c*/ 	.byte	0x02, 0x4a
	.zero		1
	.zero		1


	//----- nvinfo : EIATTR_EXIT_INSTR_OFFSETS
	.align		4
        /*0030*/ 	.byte	0x04, 0x1c
        /*0032*/ 	.short	(.L_14 - .L_13)


	//   ....[0]....
.L_13:
        /*0034*/ 	.word	0x000000b0


	//----- nvinfo : EIATTR_CBANK_PARAM_SIZE
	.align		4
.L_14:
        /*0038*/ 	.byte	0x03, 0x19
        /*003a*/ 	.short	0x0004


	//----- nvinfo : EIATTR_PARAM_CBANK
	.align		4
        /*003c*/ 	.byte	0x04, 0x0a
        /*003e*/ 	.short	(.L_16 - .L_15)
	.align		4
.L_15:
        /*0040*/ 	.word	index@(.nv.constant0._Z16incrementCounteri)
        /*0044*/ 	.short	0x0380
        /*0046*/ 	.short	0x0004


	//----- nvinfo : EIATTR_SW_WAR
	.align		4
.L_16:
        /*0048*/ 	.byte	0x04, 0x36
        /*004a*/ 	.short	(.L_18 - .L_17)
.L_17:
        /*004c*/ 	.word	0x00000008
.L_18:


//--------------------- .nv.callgraph             --------------------------
	.section	.nv.callgraph,"",@"SHT_CUDA_CALLGRAPH"
	.align	4
	.sectionentsize	8
	.align		4
        /*0000*/ 	.word	0x00000000
	.align		4
        /*0004*/ 	.word	0xffffffff
	.align		4
        /*0008*/ 	.word	0x00000000
	.align		4
        /*000c*/ 	.word	0xfffffffe
	.align		4
        /*0010*/ 	.word	0x00000000
	.align		4
        /*0014*/ 	.word	0xfffffffd
	.align		4
        /*0018*/ 	.word	0x00000000
	.align		4
        /*001c*/ 	.word	0xfffffffc


//--------------------- .nv.constant4             --------------------------
	.section	.nv.constant4,"a",@progbits
	.align	8
	.align		8
.nv.constant4:
        /*0000*/ 	.dword	devCounter


//--------------------- .text._Z16incrementCounteri --------------------------
	.section	.text._Z16incrementCounteri,"ax",@progbits
	.align	128
        .global         _Z16incrementCounteri
        .type           _Z16incrementCounteri,@function
        .size           _Z16incrementCounteri,(.L_x_1 - _Z16incrementCounteri)
        .other          _Z16incrementCounteri,@"STO_CUDA_ENTRY STV_DEFAULT"
_Z16incrementCounteri:
.text._Z16incrementCounteri:
[----:B------:R-:W-:Y:S01]  /*0000*/  LDC R1, c[0x0][0x37c] ;  /* 0x0000df00ff017b82 */ /* 0x000fe20000000800 */
[----:B------:R-:W0:Y:S07]  /*0010*/  S2R R0, SR_LANEID ;  /* 0x0000000000007919 */ /* 0x000e2e0000000000 */
[----:B------:R-:W1:Y:S01]  /*0020*/  LDC R5, c[0x0][0x380] ;  /* 0x0000e000ff057b82 */ /* 0x000e620000000800 */
[----:B------:R-:W-:Y:S01]  /*0030*/  VOTEU.ANY UR4, UPT, PT ;  /* 0x0000000000047886 */ /* 0x000fe200038e0100 */
[----:B------:R-:W2:Y:S01]  /*0040*/  LDCU.64 UR6, c[0x0][0x358] ;  /* 0x00006b00ff0677ac */ /* 0x000ea20008000a00 */
[----:B------:R-:W-:-:S05]  /*0050*/  UFLO.U32 UR5, UR4 ;  /* 0x00000004000572bd */ /* 0x000fca00080e0000 */
[----:B------:R-:W2:Y:S01]  /*0060*/  LDC.64 R2, c[0x4][RZ] ;  /* 0x01000000ff027b82 */ /* 0x000ea20000000a00 */
[----:B------:R-:W-:-:S06]  /*0070*/  UPOPC UR4, UR4 ;  /* 0x00000004000472bf */ /* 0x000fcc0008000000 */
[----:B-1----:R-:W-:Y:S01]  /*0080*/  IMAD R5, R5, UR4, RZ ;  /* 0x0000000405057c24 */ /* 0x002fe2000f8e02ff */
[----:B0-----:R-:W-:-:S13]  /*0090*/  ISETP.EQ.U32.AND P0, PT, R0, UR5, PT ;  /* 0x0000000500007c0c */ /* 0x001fda000bf02070 */
[----:B--2---:R-:W-:Y:S01]  /*00a0*/  @P0 REDG.E.ADD.STRONG.GPU desc[UR6][R2.64], R5 ;  /* 0x000000050200098e */ /* 0x004fe2000c12e106 */
[----:B------:R-:W-:Y:S05]  /*00b0*/  EXIT ;  /* 0x000000000000794d */ /* 0x000fea0003800000 */
.L_x_0:
[----:B------:R-:W-:-:S00]  /*00c0*/  BRA `(.L_x_0) ;  /* 0xfffffffc00fc7947 */ /* 0x000fc0000383ffff */
[----:B------:R-:W-:-:S00]  /*00d0*/  NOP ;  /* 0x0000000000007918 */ /* 0x000fc00000000000 */
        /* <DEDUP_REMOVED lines=10> */
.L_x_1:


//--------------------- .nv.shared.reserved.0     --------------------------
	.section	.nv.shared.reserved.0,"aw",@nobits
	.weak		__nv_reservedSMEM_offset_0_alias
	.size		__nv_reservedSMEM_offset_0_alias, 0, 64
	.other		__nv_reservedSMEM_offset_0_alias,@"STO_CUDA_RESERVED_SHARED STV_DEFAULT"
__nv_reservedSMEM_offset_0_alias:
	.zero		0
	.zero		64


//--------------------- .nv.global                --------------------------
	.section	.nv.global,"aw",@nobits
	.align	4
.nv.global:
	.type		devCounter,@object
	.size		devCounter,(.L_0 - devCounter)
devCounter:
	.zero		4
.L_0:


//--------------------- .nv.constant0._Z16incrementCounteri --------------------------
	.section	.nv.constant0._Z16incrementCounteri,"a",@progbits
	.sectionflags	@""
	.align	4
.nv.constant0._Z16incrementCounteri:
	.zero		900


//--------------------- SYMBOLS --------------------------

	.type		.nv.reservedSmem.offset0,@object
	.size		.nv.reservedSmem.offset0,0x4
